//
// Generated by NVIDIA NVVM Compiler
//
// Compiler Build ID: CL-36424714
// Cuda compilation tools, release 13.0, V13.0.88
// Based on NVVM 20.0.0
//

.version 9.0
.target sm_100
.address_size 64

	// .globl	_Z16generarMatrizDevPi

.visible .entry _Z16generarMatrizDevPi(
	.param .u64 .ptr .align 1 _Z16generarMatrizDevPi_param_0
)
{
	.reg .pred 	%p<3>;
	.reg .b32 	%r<7>;
	.reg .b64 	%rd<5>;

	ld.param.u64 	%rd1, [_Z16generarMatrizDevPi_param_0];
	mov.u32 	%r1, %tid.y;
	and.b32  	%r2, %r1, 1;
	setp.eq.b32 	%p1, %r2, 1;
	not.pred 	%p2, %p1;
	@%p2 bra 	$L__BB0_2;
	cvta.to.global.u64 	%rd2, %rd1;
	mov.u32 	%r3, %ntid.y;
	mov.u32 	%r4, %tid.x;
	mad.lo.s32 	%r5, %r4, %r3, %r1;
	mul.wide.u32 	%rd3, %r5, 4;
	add.s64 	%rd4, %rd2, %rd3;
	mov.b32 	%r6, 0;
	st.global.u32 	[%rd4], %r6;
$L__BB0_2:
	ret;

}


// ===== COMPILED SASS (sm_100) =====

	.target	sm_100

	.elftype	@"ET_EXEC"


//--------------------- .note.nv.tkinfo           --------------------------
	.section	.note.nv.tkinfo,"",@"SHT_NOTE"
	.sectionflags	@"SHF_NOTE_NV_TKINFO"
	.tkinfo
        /*0018*/ 	.word	0x00000002
        /*0030*/ 	.string	""
        /*0030*/ 	.string	"ptxas"
        /*0030*/ 	.string	"Cuda compilation tools, release 13.0, V13.0.88"
        /*0030*/ 	.string	"Build cuda_13.0.r13.0/compiler.36424714_0"
        /*0030*/ 	.string	"-arch sm_100 -m 64 "



//--------------------- .note.nv.cuinfo           --------------------------
	.section	.note.nv.cuinfo,"",@"SHT_NOTE"
	.sectionflags	@"SHF_NOTE_NV_CUINFO"
        /*0018*/ 	.short	0x0002
        /*001a*/ 	.short	0x0064
        /*001c*/ 	.short	0x0082
	.zero		2


//--------------------- .nv.info                  --------------------------
	.section	.nv.info,"",@"SHT_CUDA_INFO"
	.align	4


	//----- nvinfo : EIATTR_REGCOUNT
	.align		4
        /*0000*/ 	.byte	0x04, 0x2f
        /*0002*/ 	.short	(.L_1 - .L_0)
	.align		4
.L_0:
        /*0004*/ 	.word	index@(_Z16generarMatrizDevPi)
        /*0008*/ 	.word	0x00000008


	//----- nvinfo : EIATTR_FRAME_SIZE
	.align		4
.L_1:
        /*000c*/ 	.byte	0x04, 0x11
        /*000e*/ 	.short	(.L_3 - .L_2)
	.align		4
.L_2:
        /*0010*/ 	.word	index@(_Z16generarMatrizDevPi)
        /*0014*/ 	.word	0x00000000


	//----- nvinfo : EIATTR_MIN_STACK_SIZE
	.align		4
.L_3:
        /*0018*/ 	.byte	0x04, 0x12
        /*001a*/ 	.short	(.L_5 - .L_4)
	.align		4
.L_4:
        /*001c*/ 	.word	index@(_Z16generarMatrizDevPi)
        /*0020*/ 	.word	0x00000000
.L_5:


//--------------------- .nv.compat                --------------------------
	.section	.nv.compat,"",@"SHT_CUDA_COMPAT_INFO"
	.align	4
        /*0000*/ 	.byte	0x02, 0x09, 0x00, 0x00, 0x02, 0x02, 0x01, 0x00, 0x02, 0x05, 0x05, 0x00, 0x03, 0x07, 0x01, 0x01
        /*0010*/ 	.byte	0x02, 0x03, 0x00, 0x00, 0x02, 0x06, 0x01, 0x00, 0x04, 0x0b, 0x08, 0x00, 0x09, 0x00, 0x00, 0x00
        /*0020*/ 	.byte	0x00, 0x00, 0x00, 0x00


//--------------------- .nv.info._Z16generarMatrizDevPi --------------------------
	.section	.nv.info._Z16generarMatrizDevPi,"",@"SHT_CUDA_INFO"
	.sectionflags	@""
	.align	4


	//----- nvinfo : EIATTR_CUDA_API_VERSION
	.align		4
        /*0000*/ 	.byte	0x04, 0x37
        /*0002*/ 	.short	(.L_7 - .L_6)
.L_6:
        /*0004*/ 	.word	0x00000082


	//----- nvinfo : EIATTR_KPARAM_INFO
	.align		4
.L_7:
        /*0008*/ 	.byte	0x04, 0x17
        /*000a*/ 	.short	(.L_9 - .L_8)
.L_8:
        /*000c*/ 	.word	0x00000000
        /*0010*/ 	.short	0x0000
        /*0012*/ 	.short	0x0000
        /*0014*/ 	.byte	0x00, 0xf5, 0x21, 0x00


	//----- nvinfo : EIATTR_SPARSE_MMA_MASK
	.align		4
.L_9:
        /*0018*/ 	.byte	0x03, 0x50
        /*001a*/ 	.short	0x0000


	//----- nvinfo : EIATTR_MAXREG_COUNT
	.align		4
        /*001c*/ 	.byte	0x03, 0x1b
        /*001e*/ 	.short	0x00ff


	//----- nvinfo : EIATTR_MERCURY_ISA_VERSION
	.align		4
        /*0020*/ 	.byte	0x03, 0x5f
        /*0022*/ 	.short	0x0101


	//----- nvinfo : EIATTR_VRC_CTA_INIT_COUNT
	.align		4
        /*0024*/ 	.byte	0x02, 0x4a
	.zero		1
	.zero		1


	//----- nvinfo : EIATTR_EXIT_INSTR_OFFSETS
	.align		4
        /*0028*/ 	.byte	0x04, 0x1c
        /*002a*/ 	.short	(.L_11 - .L_10)


	//   ....[0]....
.L_10:
        /*002c*/ 	.word	0x00000040


	//   ....[1]....
        /*0030*/ 	.word	0x000000c0


	//----- nvinfo : EIATTR_CBANK_PARAM_SIZE
	.align		4
.L_11:
        /*0034*/ 	.byte	0x03, 0x19
        /*0036*/ 	.short	0x0008


	//----- nvinfo : EIATTR_PARAM_CBANK
	.align		4
        /*0038*/ 	.byte	0x04, 0x0a
        /*003a*/ 	.short	(.L_13 - .L_12)
	.align		4
.L_12:
        /*003c*/ 	.word	index@(.nv.constant0._Z16generarMatrizDevPi)
        /*0040*/ 	.short	0x0380
        /*0042*/ 	.short	0x0008


	//----- nvinfo : EIATTR_SW_WAR
	.align		4
.L_13:
        /*0044*/ 	.byte	0x04, 0x36
        /*0046*/ 	.short	(.L_15 - .L_14)
.L_14:
        /*0048*/ 	.word	0x00000008
.L_15:


//--------------------- .nv.callgraph             --------------------------
	.section	.nv.callgraph,"",@"SHT_CUDA_CALLGRAPH"
	.align	4
	.sectionentsize	8
	.align		4
        /*0000*/ 	.word	0x00000000
	.align		4
        /*0004*/ 	.word	0xffffffff
	.align		4
        /*0008*/ 	.word	0x00000000
	.align		4
        /*000c*/ 	.word	0xfffffffe
	.align		4
        /*0010*/ 	.word	0x00000000
	.align		4
        /*0014*/ 	.word	0xfffffffd
	.align		4
        /*0018*/ 	.word	0x00000000
	.align		4
        /*001c*/ 	.word	0xfffffffc


//--------------------- .text._Z16generarMatrizDevPi --------------------------
	.section	.text._Z16generarMatrizDevPi,"ax",@progbits
	.align	128
        .global         _Z16generarMatrizDevPi
        .type           _Z16generarMatrizDevPi,@function
        .size           _Z16generarMatrizDevPi,(.L_x_1 - _Z16generarMatrizDevPi)
        .other          _Z16generarMatrizDevPi,@"STO_CUDA_ENTRY STV_DEFAULT"
_Z16generarMatrizDevPi:
.text._Z16generarMatrizDevPi:
[----:B------:R-:W-:Y:S01]  /*0000*/  LDC R1, c[0x0][0x37c] ;  /* 0x0000df00ff017b82 */ /* 0x000fe20000000800 */
[----:B------:R-:W0:Y:S02]  /*0010*/  S2R R5, SR_TID.Y ;  /* 0x0000000000057919 */ /* 0x000e240000002200 */
[----:B0-----:R-:W-:-:S04]  /*0020*/  LOP3.LUT R0, R5, 0x1, RZ, 0xc0, !PT ;  /* 0x0000000105007812 */ /* 0x001fc800078ec0ff */
[----:B------:R-:W-:-:S13]  /*0030*/  ISETP.NE.U32.AND P0, PT, R0, 0x1, PT ;  /* 0x000000010000780c */ /* 0x000fda0003f05070 */
[----:B------:R-:W-:Y:S05]  /*0040*/  @P0 EXIT ;  /* 0x000000000000094d */ /* 0x000fea0003800000 */
[----:B------:R-:W0:Y:S01]  /*0050*/  S2R R0, SR_TID.X ;  /* 0x0000000000007919 */ /* 0x000e220000002100 */
[----:B------:R-:W1:Y:S01]  /*0060*/  LDC.64 R2, c[0x0][0x380] ;  /* 0x0000e000ff027b82 */ /* 0x000e620000000a00 */
[----:B------:R-:W0:Y:S01]  /*0070*/  LDCU UR6, c[0x0][0x364] ;  /* 0x00006c80ff0677ac */ /* 0x000e220008000800 */
[----:B------:R-:W2:Y:S01]  /*0080*/  LDCU.64 UR4, c[0x0][0x358] ;  /* 0x00006b00ff0477ac */ /* 0x000ea20008000a00 */
[----:B0-----:R-:W-:-:S04]  /*0090*/  IMAD R5, R0, UR6, R5 ;  /* 0x0000000600057c24 */ /* 0x001fc8000f8e0205 */
[----:B-1----:R-:W-:-:S05]  /*00a0*/  IMAD.WIDE.U32 R2, R5, 0x4, R2 ;  /* 0x0000000405027825 */ /* 0x002fca00078e0002 */
[----:B--2---:R-:W-:Y:S01]  /*00b0*/  STG.E desc[UR4][R2.64], RZ ;  /* 0x000000ff02007986 */ /* 0x004fe2000c101904 */
[----:B------:R-:W-:Y:S05]  /*00c0*/  EXIT ;  /* 0x000000000000794d */ /* 0x000fea0003800000 */
.L_x_0:
[----:B------:R-:W-:-:S00]  /*00d0*/  BRA `(.L_x_0) ;  /* 0xfffffffc00fc7947 */ /* 0x000fc0000383ffff */
[----:B------:R-:W-:-:S00]  /*00e0*/  NOP ;  /* 0x0000000000007918 */ /* 0x000fc00000000000 */
        /* <DEDUP_REMOVED lines=9> */
.L_x_1:


//--------------------- .nv.shared.reserved.0     --------------------------
	.section	.nv.shared.reserved.0,"aw",@nobits
	.weak		__nv_reservedSMEM_offset_0_alias
	.size		__nv_reservedSMEM_offset_0_alias, 0, 64
	.other		__nv_reservedSMEM_offset_0_alias,@"STO_CUDA_RESERVED_SHARED STV_DEFAULT"
__nv_reservedSMEM_offset_0_alias:
	.zero		0
	.zero		64


//--------------------- .nv.constant0._Z16generarMatrizDevPi --------------------------
	.section	.nv.constant0._Z16generarMatrizDevPi,"a",@progbits
	.sectionflags	@""
	.align	4
.nv.constant0._Z16generarMatrizDevPi:
	.zero		904


//--------------------- SYMBOLS --------------------------

	.type		.nv.reservedSmem.offset0,@object
	.size		.nv.reservedSmem.offset0,0x4
